	.headerflags	@"EF_CUDA_TEXMODE_UNIFIED EF_CUDA_64BIT_ADDRESS EF_CUDA_SM86 EF_CUDA_VIRTUAL_SM(EF_CUDA_SM86)"
	.elftype	@"ET_EXEC"


//--------------------- .nv.info                  --------------------------
	.section	.nv.info,"",@"SHT_CUDA_INFO"
	.align	4


	//----- nvinfo : EIATTR_REGCOUNT
	.align		4
        /*0000*/ 	.byte	0x04, 0x2f
        /*0002*/ 	.short	(.L_1 - .L_0)
	.align		4
.L_0:
        /*0004*/ 	.word	index@(triton__0d1d2d3d4d5d67de8)
        /*0008*/ 	.word	0x00000028


	//----- nvinfo : EIATTR_MAX_STACK_SIZE
	.align		4
.L_1:
        /*000c*/ 	.byte	0x04, 0x23
        /*000e*/ 	.short	(.L_3 - .L_2)
	.align		4
.L_2:
        /*0010*/ 	.word	index@(triton__0d1d2d3d4d5d67de8)
        /*0014*/ 	.word	0x00000000


	//----- nvinfo : EIATTR_MIN_STACK_SIZE
	.align		4
.L_3:
        /*0018*/ 	.byte	0x04, 0x12
        /*001a*/ 	.short	(.L_5 - .L_4)
	.align		4
.L_4:
        /*001c*/ 	.word	index@(triton__0d1d2d3d4d5d67de8)
        /*0020*/ 	.word	0x00000000


	//----- nvinfo : EIATTR_FRAME_SIZE
	.align		4
.L_5:
        /*0024*/ 	.byte	0x04, 0x11
        /*0026*/ 	.short	(.L_7 - .L_6)
	.align		4
.L_6:
        /*0028*/ 	.word	index@(triton__0d1d2d3d4d5d67de8)
        /*002c*/ 	.word	0x00000000
.L_7:


//--------------------- .nv.info.triton__0d1d2d3d4d5d67de8 --------------------------
	.section	.nv.info.triton__0d1d2d3d4d5d67de8,"",@"SHT_CUDA_INFO"
	.align	4


	//----- nvinfo : EIATTR_CUDA_API_VERSION
	.align		4
        /*0000*/ 	.byte	0x04, 0x37
        /*0002*/ 	.short	(.L_9 - .L_8)
.L_8:
        /*0004*/ 	.word	0x0000007b


	//----- nvinfo : EIATTR_SW2861232_WAR
	.align		4
.L_9:
        /*0008*/ 	.byte	0x01, 0x35
	.zero		2


	//----- nvinfo : EIATTR_PARAM_CBANK
	.align		4
        /*000c*/ 	.byte	0x04, 0x0a
        /*000e*/ 	.short	(.L_11 - .L_10)
	.align		4
.L_10:
        /*0010*/ 	.word	index@(.nv.constant0.triton__0d1d2d3d4d5d67de8)
        /*0014*/ 	.short	0x0160
        /*0016*/ 	.short	0x0040


	//----- nvinfo : EIATTR_CBANK_PARAM_SIZE
	.align		4
.L_11:
        /*0018*/ 	.byte	0x03, 0x19
        /*001a*/ 	.short	0x0040


	//----- nvinfo : EIATTR_KPARAM_INFO
	.align		4
        /*001c*/ 	.byte	0x04, 0x17
        /*001e*/ 	.short	(.L_13 - .L_12)
.L_12:
        /*0020*/ 	.word	0x00000000
        /*0024*/ 	.short	0x0008
        /*0026*/ 	.short	0x003c
        /*0028*/ 	.byte	0x00, 0xf0, 0x11, 0x00


	//----- nvinfo : EIATTR_KPARAM_INFO
	.align		4
.L_13:
        /*002c*/ 	.byte	0x04, 0x17
        /*002e*/ 	.short	(.L_15 - .L_14)
.L_14:
        /*0030*/ 	.word	0x00000000
        /*0034*/ 	.short	0x0007
        /*0036*/ 	.short	0x0038
        /*0038*/ 	.byte	0x00, 0xf0, 0x11, 0x00


	//----- nvinfo : EIATTR_KPARAM_INFO
	.align		4
.L_15:
        /*003c*/ 	.byte	0x04, 0x17
        /*003e*/ 	.short	(.L_17 - .L_16)
.L_16:
        /*0040*/ 	.word	0x00000000
        /*0044*/ 	.short	0x0006
        /*0046*/ 	.short	0x0030
        /*0048*/ 	.byte	0x00, 0xf0, 0x21, 0x00


	//----- nvinfo : EIATTR_KPARAM_INFO
	.align		4
.L_17:
        /*004c*/ 	.byte	0x04, 0x17
        /*004e*/ 	.short	(.L_19 - .L_18)
.L_18:
        /*0050*/ 	.word	0x00000000
        /*0054*/ 	.short	0x0005
        /*0056*/ 	.short	0x0028
        /*0058*/ 	.byte	0x00, 0xf0, 0x21, 0x00


	//----- nvinfo : EIATTR_KPARAM_INFO
	.align		4
.L_19:
        /*005c*/ 	.byte	0x04, 0x17
        /*005e*/ 	.short	(.L_21 - .L_20)
.L_20:
        /*0060*/ 	.word	0x00000000
        /*0064*/ 	.short	0x0004
        /*0066*/ 	.short	0x0020
        /*0068*/ 	.byte	0x00, 0xf0, 0x21, 0x00


	//----- nvinfo : EIATTR_KPARAM_INFO
	.align		4
.L_21:
        /*006c*/ 	.byte	0x04, 0x17
        /*006e*/ 	.short	(.L_23 - .L_22)
.L_22:
        /*0070*/ 	.word	0x00000000
        /*0074*/ 	.short	0x0003
        /*0076*/ 	.short	0x0018
        /*0078*/ 	.byte	0x00, 0xf0, 0x21, 0x00


	//----- nvinfo : EIATTR_KPARAM_INFO
	.align		4
.L_23:
        /*007c*/ 	.byte	0x04, 0x17
        /*007e*/ 	.short	(.L_25 - .L_24)
.L_24:
        /*0080*/ 	.word	0x00000000
        /*0084*/ 	.short	0x0002
        /*0086*/ 	.short	0x0010
        /*0088*/ 	.byte	0x00, 0xf0, 0x21, 0x00


	//----- nvinfo : EIATTR_KPARAM_INFO
	.align		4
.L_25:
        /*008c*/ 	.byte	0x04, 0x17
        /*008e*/ 	.short	(.L_27 - .L_26)
.L_26:
        /*0090*/ 	.word	0x00000000
        /*0094*/ 	.short	0x0001
        /*0096*/ 	.short	0x0008
        /*0098*/ 	.byte	0x00, 0xf0, 0x21, 0x00


	//----- nvinfo : EIATTR_KPARAM_INFO
	.align		4
.L_27:
        /*009c*/ 	.byte	0x04, 0x17
        /*009e*/ 	.short	(.L_29 - .L_28)
.L_28:
        /*00a0*/ 	.word	0x00000000
        /*00a4*/ 	.short	0x0000
        /*00a6*/ 	.short	0x0000
        /*00a8*/ 	.byte	0x00, 0xf0, 0x21, 0x00


	//----- nvinfo : EIATTR_MAXREG_COUNT
	.align		4
.L_29:
        /*00ac*/ 	.byte	0x03, 0x1b
        /*00ae*/ 	.short	0x00ff


	//----- nvinfo : EIATTR_COOP_GROUP_MASK_REGIDS
	.align		4
        /*00b0*/ 	.byte	0x04, 0x29
        /*00b2*/ 	.short	(.L_31 - .L_30)


	//   ....[0]....
.L_30:
        /*00b4*/ 	.word	0xffffffff


	//   ....[1]....
        /*00b8*/ 	.word	0xffffffff


	//   ....[2]....
        /*00bc*/ 	.word	0xffffffff


	//   ....[3]....
        /*00c0*/ 	.word	0xffffffff


	//   ....[4]....
        /*00c4*/ 	.word	0xffffffff


	//   ....[5]....
        /*00c8*/ 	.word	0xffffffff


	//   ....[6]....
        /*00cc*/ 	.word	0xffffffff


	//   ....[7]....
        /*00d0*/ 	.word	0xffffffff


	//   ....[8]....
        /*00d4*/ 	.word	0xffffffff


	//   ....[9]....
        /*00d8*/ 	.word	0xffffffff


	//   ....[10]....
        /*00dc*/ 	.word	0xffffffff


	//----- nvinfo : EIATTR_COOP_GROUP_INSTR_OFFSETS
	.align		4
.L_31:
        /*00e0*/ 	.byte	0x04, 0x28
        /*00e2*/ 	.short	(.L_33 - .L_32)


	//   ....[0]....
.L_32:
        /*00e4*/ 	.word	0x000009e0


	//   ....[1]....
        /*00e8*/ 	.word	0x00000a60


	//   ....[2]....
        /*00ec*/ 	.word	0x00000a70


	//   ....[3]....
        /*00f0*/ 	.word	0x00000a80


	//   ....[4]....
        /*00f4*/ 	.word	0x00000ab0


	//   ....[5]....
        /*00f8*/ 	.word	0x00000ae0


	//   ....[6]....
        /*00fc*/ 	.word	0x00000b00


	//   ....[7]....
        /*0100*/ 	.word	0x00000b10


	//   ....[8]....
        /*0104*/ 	.word	0x00000c70


	//   ....[9]....
        /*0108*/ 	.word	0x00000c90


	//   ....[10]....
        /*010c*/ 	.word	0x00000cc0


	//----- nvinfo : EIATTR_EXIT_INSTR_OFFSETS
	.align		4
.L_33:
        /*0110*/ 	.byte	0x04, 0x1c
        /*0112*/ 	.short	(.L_35 - .L_34)


	//   ....[0]....
.L_34:
        /*0114*/ 	.word	0x00000e80


	//   ....[1]....
        /*0118*/ 	.word	0x00000ea0


	//----- nvinfo : EIATTR_MAX_THREADS
	.align		4
.L_35:
        /*011c*/ 	.byte	0x04, 0x05
        /*011e*/ 	.short	(.L_37 - .L_36)
.L_36:
        /*0120*/ 	.word	0x00000100
        /*0124*/ 	.word	0x00000001
        /*0128*/ 	.word	0x00000001
.L_37:


//--------------------- .nv.rel.action            --------------------------
	.section	.nv.rel.action,"",@"SHT_CUDA_RELOCINFO"
	.align	8
	.sectionentsize	8
        /*0000*/ 	.byte	0x73, 0x00, 0x00, 0x00, 0x00, 0x00, 0x00, 0x00, 0x00, 0x00, 0x00, 0x11, 0x25, 0x00, 0x05, 0x36


//--------------------- .nv.constant0.triton__0d1d2d3d4d5d67de8 --------------------------
	.section	.nv.constant0.triton__0d1d2d3d4d5d67de8,"a",@progbits
	.align	4
.nv.constant0.triton__0d1d2d3d4d5d67de8:
	.zero		416


//--------------------- .text.triton__0d1d2d3d4d5d67de8 --------------------------
	.section	.text.triton__0d1d2d3d4d5d67de8,"ax",@progbits
	.sectionflags	@"SHF_BARRIERS=1"
	.sectioninfo	@"SHI_REGISTERS=40"
	.align	128
        .global         triton__0d1d2d3d4d5d67de8
        .type           triton__0d1d2d3d4d5d67de8,@function
        .size           triton__0d1d2d3d4d5d67de8,(.L_x_1 - triton__0d1d2d3d4d5d67de8)
        .other          triton__0d1d2d3d4d5d67de8,@"STO_CUDA_ENTRY STV_DEFAULT"
triton__0d1d2d3d4d5d67de8:
.text.triton__0d1d2d3d4d5d67de8:
[----:B------:R-:W-:-:S02]  /*0000*/  IMAD.MOV.U32 R1, RZ, RZ, c[0x0][0x28] ;  /* 0x00000a00ff017624 */ /* 0x000fc400078e00ff */
[----:B------:R-:W0:Y:S01]  /*0010*/  S2R R3, SR_TID.X ;  /* 0x0000000000037919 */ /* 0x000e220000002100 */
[----:B------:R-:W-:Y:S01]  /*0020*/  IMAD.MOV.U32 R6, RZ, RZ, 0x8 ;  /* 0x00000008ff067424 */ /* 0x000fe200078e00ff */
[----:B------:R-:W-:Y:S01]  /*0030*/  CS2R R10, SRZ ;  /* 0x00000000000a7805 */ /* 0x000fe2000001ff00 */
[----:B------:R-:W-:Y:S01]  /*0040*/  ULDC.64 UR4, c[0x0][0x118] ;  /* 0x0000460000047ab9 */ /* 0x000fe20000000a00 */
[----:B------:R-:W1:Y:S01]  /*0050*/  S2R R33, SR_CTAID.X ;  /* 0x0000000000217919 */ /* 0x000e620000002500 */
[----:B------:R-:W-:Y:S01]  /*0060*/  CS2R R12, SRZ ;  /* 0x00000000000c7805 */ /* 0x000fe2000001ff00 */
[----:B0-----:R-:W-:Y:S01]  /*0070*/  LOP3.LUT R2, R3, 0x7, RZ, 0xc0, !PT ;  /* 0x0000000703027812 */ /* 0x001fe200078ec0ff */
[----:B-1----:R-:W-:-:S04]  /*0080*/  IMAD.SHL.U32 R33, R33, 0x20, RZ ;  /* 0x0000002021217824 */ /* 0x002fc800078e00ff */
[----:B------:R-:W-:-:S04]  /*0090*/  IMAD R8, R2, 0x4, R33 ;  /* 0x0000000402087824 */ /* 0x000fc800078e0221 */
[C---:B------:R-:W-:Y:S01]  /*00a0*/  IMAD.HI R25, R8.reuse, 0x2e8ba2e9, RZ ;  /* 0x2e8ba2e908197827 */ /* 0x040fe200078e02ff */
[----:B------:R-:W-:-:S04]  /*00b0*/  ISETP.GE.AND P2, PT, R8, c[0x0][0x198], PT ;  /* 0x0000660008007a0c */ /* 0x000fc80003f46270 */
[----:B------:R-:W-:-:S04]  /*00c0*/  SHF.R.U32.HI R0, RZ, 0x1f, R25 ;  /* 0x0000001fff007819 */ /* 0x000fc80000011619 */
[----:B------:R-:W-:-:S05]  /*00d0*/  LEA.HI.SX32 R25, R25, R0, 0x1b ;  /* 0x0000000019197211 */ /* 0x000fca00078fdaff */
[----:B------:R-:W-:Y:S01]  /*00e0*/  IMAD.WIDE R6, R25, R6, c[0x0][0x160] ;  /* 0x0000580019067625 */ /* 0x000fe200078e0206 */
[----:B------:R-:W-:-:S04]  /*00f0*/  CS2R R4, SRZ ;  /* 0x0000000000047805 */ /* 0x000fc8000001ff00 */
[----:B------:R0:W2:Y:S04]  /*0100*/  @!P2 LDG.E.EL.64 R10, [R6.64] ;  /* 0x00000004060aa981 */ /* 0x0000a8000c2e1b00 */
[----:B------:R0:W3:Y:S04]  /*0110*/  @!P2 LDG.E.EL.64 R12, [R6.64] ;  /* 0x00000004060ca981 */ /* 0x0000e8000c2e1b00 */
[----:B------:R0:W4:Y:S01]  /*0120*/  @!P2 LDG.E.EL.64 R4, [R6.64] ;  /* 0x000000040604a981 */ /* 0x000122000c2e1b00 */
[--C-:B------:R-:W-:Y:S01]  /*0130*/  SHF.R.U32.HI R0, RZ, 0x5, R3.reuse ;  /* 0x00000005ff007819 */ /* 0x100fe20000011603 */
[----:B------:R-:W-:Y:S01]  /*0140*/  CS2R R16, SRZ ;  /* 0x0000000000107805 */ /* 0x000fe2000001ff00 */
[----:B------:R-:W-:-:S02]  /*0150*/  SHF.R.U32.HI R36, RZ, 0x3, R3 ;  /* 0x00000003ff247819 */ /* 0x000fc40000011603 */
[----:B------:R-:W-:Y:S01]  /*0160*/  SGXT.U32 R0, R0, 0x3 ;  /* 0x000000030000781a */ /* 0x000fe20000000000 */
[C---:B------:R-:W-:Y:S01]  /*0170*/  IMAD R28, R25.reuse, -0xb0, R8 ;  /* 0xffffff50191c7824 */ /* 0x040fe200078e0208 */
[----:B------:R-:W-:Y:S01]  /*0180*/  SGXT.U32 R36, R36, 0x2 ;  /* 0x000000022424781a */ /* 0x000fe20000000000 */
[----:B------:R-:W-:Y:S01]  /*0190*/  IMAD.MOV.U32 R34, RZ, RZ, 0x4 ;  /* 0x00000004ff227424 */ /* 0x000fe200078e00ff */
[----:B------:R0:W5:Y:S01]  /*01a0*/  @!P2 LDG.E.EL.64 R16, [R6.64] ;  /* 0x000000040610a981 */ /* 0x000162000c2e1b00 */
[----:B------:R-:W-:Y:S02]  /*01b0*/  IMAD.SHL.U32 R37, R0, 0x4, RZ ;  /* 0x0000000400257824 */ /* 0x000fe400078e00ff */
[----:B------:R-:W-:-:S03]  /*01c0*/  IMAD R35, R25, 0x2260, R28 ;  /* 0x0000226019237824 */ /* 0x000fc600078e021c */
[----:B------:R-:W-:-:S05]  /*01d0*/  LOP3.LUT R36, R37, R36, RZ, 0xfc, !PT ;  /* 0x0000002425247212 */ /* 0x000fca00078efcff */
[----:B------:R-:W-:Y:S01]  /*01e0*/  IMAD R35, R36, 0xb0, R35 ;  /* 0x000000b024237824 */ /* 0x000fe200078e0223 */
[----:B0-----:R-:W-:-:S03]  /*01f0*/  CS2R R6, SRZ ;  /* 0x0000000000067805 */ /* 0x001fc6000001ff00 */
[----:B------:R-:W-:Y:S01]  /*0200*/  IMAD.WIDE R20, R35, R34, c[0x0][0x170] ;  /* 0x00005c0023147625 */ /* 0x000fe200078e0222 */
[----:B------:R-:W-:-:S03]  /*0210*/  CS2R R14, SRZ ;  /* 0x00000000000e7805 */ /* 0x000fc6000001ff00 */
[----:B------:R-:W-:-:S04]  /*0220*/  IMAD.WIDE R30, R35, R34, c[0x0][0x180] ;  /* 0x00006000231e7625 */ /* 0x000fc800078e0222 */
[----:B------:R-:W-:Y:S01]  /*0230*/  IMAD.WIDE R28, R28, R34, c[0x0][0x178] ;  /* 0x00005e001c1c7625 */ /* 0x000fe200078e0222 */
[----:B--2---:R-:W0:-:S04]  /*0240*/  DSETP.NAN.AND P0, PT, R10, R10, PT ;  /* 0x0000000a0a00722a */ /* 0x004e080003f08000 */
[----:B------:R-:W1:Y:S02]  /*0250*/  DSETP.GEU.AND P3, PT, R10, 50, PT ;  /* 0x404900000a00742a */ /* 0x000e640003f6e000 */
[----:B0-----:R-:W-:Y:S02]  /*0260*/  FSEL R19, R10, RZ, P0 ;  /* 0x000000ff0a137208 */ /* 0x001fe40000000000 */
[----:B---3--:R-:W0:Y:S01]  /*0270*/  DSETP.NAN.AND P1, PT, R12, R12, PT ;  /* 0x0000000c0c00722a */ /* 0x008e220003f28000 */
[----:B------:R-:W-:-:S03]  /*0280*/  FSEL R9, R11, 3.140625, P0 ;  /* 0x404900000b097808 */ /* 0x000fc60000000000 */
[----:B------:R-:W2:Y:S01]  /*0290*/  DSETP.GEU.AND P4, PT, R12, 50, PT ;  /* 0x404900000c00742a */ /* 0x000ea20003f8e000 */
[----:B-1----:R-:W-:-:S03]  /*02a0*/  FSEL R18, R10, R19, !P3 ;  /* 0x000000130a127208 */ /* 0x002fc60005800000 */
[C---:B----4-:R-:W1:Y:S01]  /*02b0*/  DSETP.NAN.AND P0, PT, R4.reuse, R4, PT ;  /* 0x000000040400722a */ /* 0x050e620003f08000 */
[C---:B0-----:R-:W-:Y:S02]  /*02c0*/  FSEL R23, R12.reuse, RZ, P1 ;  /* 0x000000ff0c177208 */ /* 0x041fe40000800000 */
[----:B------:R-:W-:Y:S01]  /*02d0*/  FSEL R19, R11, R9, !P3 ;  /* 0x000000090b137208 */ /* 0x000fe20005800000 */
[----:B------:R-:W0:Y:S01]  /*02e0*/  DSETP.GEU.AND P3, PT, R4, 50, PT ;  /* 0x404900000400742a */ /* 0x000e220003f6e000 */
[----:B--2---:R-:W-:Y:S02]  /*02f0*/  FSEL R22, R12, R23, !P4 ;  /* 0x000000170c167208 */ /* 0x004fe40006000000 */
[----:B-1----:R-:W-:Y:S02]  /*0300*/  FSEL R27, R4, RZ, P0 ;  /* 0x000000ff041b7208 */ /* 0x002fe40000000000 */
[----:B------:R-:W-:Y:S02]  /*0310*/  FSEL R9, R5, 3.140625, P0 ;  /* 0x4049000005097808 */ /* 0x000fe40000000000 */
[----:B------:R-:W-:-:S02]  /*0320*/  SHF.R.U32.HI R12, RZ, 0x3, R3 ;  /* 0x00000003ff0c7819 */ /* 0x000fc40000011603 */
[----:B0-----:R-:W-:Y:S02]  /*0330*/  FSEL R26, R4, R27, !P3 ;  /* 0x0000001b041a7208 */ /* 0x001fe40005800000 */
[----:B------:R-:W-:Y:S02]  /*0340*/  FSEL R11, R13, 3.140625, P1 ;  /* 0x404900000d0b7808 */ /* 0x000fe40000800000 */
[----:B------:R-:W-:Y:S02]  /*0350*/  FSEL R27, R5, R9, !P3 ;  /* 0x00000009051b7208 */ /* 0x000fe40005800000 */
[----:B------:R-:W-:Y:S01]  /*0360*/  SGXT.U32 R12, R12, 0x2 ;  /* 0x000000020c0c781a */ /* 0x000fe20000000000 */
[----:B------:R-:W-:Y:S01]  /*0370*/  CS2R R4, SRZ ;  /* 0x0000000000047805 */ /* 0x000fe2000001ff00 */
[----:B------:R-:W-:Y:S02]  /*0380*/  FSEL R23, R13, R11, !P4 ;  /* 0x0000000b0d177208 */ /* 0x000fe40006000000 */
[----:B------:R-:W-:Y:S01]  /*0390*/  LOP3.LUT R37, R37, R12, RZ, 0xfc, !PT ;  /* 0x0000000c25257212 */ /* 0x000fe200078efcff */
[----:B------:R-:W-:Y:S01]  /*03a0*/  CS2R R8, SRZ ;  /* 0x0000000000087805 */ /* 0x000fe2000001ff00 */
[----:B------:R-:W-:Y:S01]  /*03b0*/  CS2R R12, SRZ ;  /* 0x00000000000c7805 */ /* 0x000fe2000001ff00 */
[----:B------:R-:W-:Y:S01]  /*03c0*/  CS2R R10, SRZ ;  /* 0x00000000000a7805 */ /* 0x000fe2000001ff00 */
[----:B------:R0:W2:Y:S04]  /*03d0*/  @!P2 LDG.E.128 R4, [R20.64] ;  /* 0x000000041404a981 */ /* 0x0000a8000c1e1d00 */
[----:B------:R1:W3:Y:S04]  /*03e0*/  @!P2 LDG.E.128 R12, [R30.64] ;  /* 0x000000041e0ca981 */ /* 0x0002e8000c1e1d00 */
[----:B------:R4:W3:Y:S01]  /*03f0*/  @!P2 LDG.E.EL.128 R8, [R28.64] ;  /* 0x000000041c08a981 */ /* 0x0008e2000c2e1d00 */
[----:B------:R-:W-:Y:S01]  /*0400*/  LOP3.LUT R32, R37, 0x20, RZ, 0xfc, !PT ;  /* 0x0000002025207812 */ /* 0x000fe200078efcff */
[----:B-1----:R-:W1:Y:S08]  /*0410*/  I2F.F64 R30, R37 ;  /* 0x00000025001e7312 */ /* 0x002e700000201c00 */
[----:B----4-:R4:W4:Y:S01]  /*0420*/  I2F.F64 R28, R32 ;  /* 0x00000020001c7312 */ /* 0x0109220000201c00 */
[----:B-----5:R-:W5:Y:S01]  /*0430*/  DSETP.NAN.AND P3, PT, R16, R16, PT ;  /* 0x000000101000722a */ /* 0x020f620003f68000 */
[----:B0-----:R-:W-:Y:S01]  /*0440*/  CS2R R20, SRZ ;  /* 0x0000000000147805 */ /* 0x001fe2000001ff00 */
[----:B------:R-:W-:-:S02]  /*0450*/  LOP3.LUT R36, R36, 0x20, RZ, 0xfc, !PT ;  /* 0x0000002024247812 */ /* 0x000fc400078efcff */
[----:B-1----:R-:W-:Y:S01]  /*0460*/  DSETP.GT.AND P6, PT, R22, R30, PT ;  /* 0x0000001e1600722a */ /* 0x002fe20003fc4000 */
[----:B----4-:R-:W-:-:S03]  /*0470*/  IMAD.MOV.U32 R32, RZ, RZ, RZ ;  /* 0x000000ffff207224 */ /* 0x010fc600078e00ff */
[----:B------:R-:W-:-:S04]  /*0480*/  DSETP.GT.AND P4, PT, R18, R30, PT ;  /* 0x0000001e1200722a */ /* 0x000fc80003f84000 */
[----:B------:R-:W-:-:S04]  /*0490*/  DSETP.GT.AND P5, PT, R22, R28, PT ;  /* 0x0000001c1600722a */ /* 0x000fc80003fa4000 */
[----:B------:R0:W-:Y:S02]  /*04a0*/  DSETP.GT.AND P0, PT, R18, R28, PT ;  /* 0x0000001c1200722a */ /* 0x0001e40003f04000 */
[----:B0-----:R-:W-:-:S04]  /*04b0*/  IMAD.WIDE R18, R25, R34, c[0x0][0x168] ;  /* 0x00005a0019127625 */ /* 0x001fc800078e0222 */
[----:B------:R-:W-:Y:S01]  /*04c0*/  IMAD.MOV.U32 R25, RZ, RZ, RZ ;  /* 0x000000ffff197224 */ /* 0x000fe200078e00ff */
[----:B------:R0:W4:Y:S01]  /*04d0*/  @!P2 LDG.E.EL R21, [R18.64] ;  /* 0x000000041215a981 */ /* 0x000122000c2e1900 */
[----:B------:R-:W-:-:S03]  /*04e0*/  ISETP.LT.U32.AND P1, PT, R36, 0x32, !P2 ;  /* 0x000000322400780c */ /* 0x000fc60005721070 */
[----:B------:R0:W4:Y:S01]  /*04f0*/  @!P2 LDG.E.EL R20, [R18.64] ;  /* 0x000000041214a981 */ /* 0x000122000c2e1900 */
[----:B------:R-:W-:-:S03]  /*0500*/  IADD3 R35, R35, 0x1600, RZ ;  /* 0x0000160023237810 */ /* 0x000fc60007ffe0ff */
[----:B------:R0:W4:Y:S04]  /*0510*/  @!P2 LDG.E.EL R32, [R18.64] ;  /* 0x000000041220a981 */ /* 0x000128000c2e1900 */
[----:B------:R0:W4:Y:S01]  /*0520*/  @!P2 LDG.E.EL R25, [R18.64] ;  /* 0x000000041219a981 */ /* 0x000122000c2e1900 */
[----:B--2---:R-:W-:Y:S02]  /*0530*/  SEL R23, R4, RZ, !P2 ;  /* 0x000000ff04177207 */ /* 0x004fe40005000000 */
[----:B------:R-:W-:Y:S02]  /*0540*/  SEL R4, R5, RZ, !P2 ;  /* 0x000000ff05047207 */ /* 0x000fe40005000000 */
[----:B---3--:R-:W-:Y:S02]  /*0550*/  SEL R37, R12, RZ, !P2 ;  /* 0x000000ff0c257207 */ /* 0x008fe40005000000 */
[----:B-----5:R-:W-:Y:S01]  /*0560*/  FSEL R5, R16, RZ, P3 ;  /* 0x000000ff10057208 */ /* 0x020fe20001800000 */
[----:B------:R-:W-:Y:S01]  /*0570*/  FADD R12, R23, R8 ;  /* 0x00000008170c7221 */ /* 0x000fe20000000000 */
[----:B------:R-:W-:Y:S01]  /*0580*/  FSEL R23, R17, 3.140625, P3 ;  /* 0x4049000011177808 */ /* 0x000fe20001800000 */
[----:B------:R-:W1:Y:S01]  /*0590*/  DSETP.GEU.AND P3, PT, R16, 50, PT ;  /* 0x404900001000742a */ /* 0x000e620003f6e000 */
[----:B0-----:R-:W-:Y:S01]  /*05a0*/  SEL R18, R13, RZ, !P2 ;  /* 0x000000ff0d127207 */ /* 0x001fe20005000000 */
[----:B------:R-:W-:Y:S01]  /*05b0*/  FADD R13, R4, R9 ;  /* 0x00000009040d7221 */ /* 0x000fe20000000000 */
[----:B------:R-:W-:-:S03]  /*05c0*/  FADD R12, R37, R12 ;  /* 0x0000000c250c7221 */ /* 0x000fc60000000000 */
[----:B-1----:R-:W-:Y:S01]  /*05d0*/  FSEL R4, R16, R5, !P3 ;  /* 0x0000000510047208 */ /* 0x002fe20005800000 */
[----:B------:R-:W-:Y:S01]  /*05e0*/  FADD R13, R18, R13 ;  /* 0x0000000d120d7221 */ /* 0x000fe20000000000 */
[----:B------:R-:W-:Y:S01]  /*05f0*/  FSEL R5, R17, R23, !P3 ;  /* 0x0000001711057208 */ /* 0x000fe20005800000 */
[----:B------:R-:W-:Y:S01]  /*0600*/  CS2R R18, SRZ ;  /* 0x0000000000127805 */ /* 0x000fe2000001ff00 */
[----:B------:R-:W-:Y:S01]  /*0610*/  CS2R R16, SRZ ;  /* 0x0000000000107805 */ /* 0x000fe2000001ff00 */
[----:B------:R-:W-:-:S05]  /*0620*/  IMAD.WIDE R36, R35, R34, c[0x0][0x170] ;  /* 0x00005c0023247625 */ /* 0x000fca00078e0222 */
[----:B------:R-:W2:Y:S01]  /*0630*/  @P1 LDG.E.128 R16, [R36.64] ;  /* 0x0000000424101981 */ /* 0x000ea2000c1e1d00 */
[----:B------:R-:W-:Y:S01]  /*0640*/  CS2R R22, SRZ ;  /* 0x0000000000167805 */ /* 0x000fe2000001ff00 */
[----:B----4-:R-:W-:-:S04]  /*0650*/  LOP3.LUT P3, RZ, R21, 0x7fffffff, RZ, 0xc0, !PT ;  /* 0x7fffffff15ff7812 */ /* 0x010fc8000786c0ff */
[----:B------:R-:W-:Y:S02]  /*0660*/  @!P4 FSEL R12, R12, RZ, !P3 ;  /* 0x000000ff0c0cc208 */ /* 0x000fe40005800000 */
[----:B------:R-:W-:Y:S02]  /*0670*/  LOP3.LUT P4, RZ, R20, 0x7fffffff, RZ, 0xc0, !PT ;  /* 0x7fffffff14ff7812 */ /* 0x000fe4000788c0ff */
[----:B--2---:R-:W-:Y:S02]  /*0680*/  SEL R21, R16, RZ, P1 ;  /* 0x000000ff10157207 */ /* 0x004fe40000800000 */
[----:B------:R-:W-:-:S03]  /*0690*/  SEL R16, R17, RZ, P1 ;  /* 0x000000ff11107207 */ /* 0x000fc60000800000 */
[----:B------:R-:W-:Y:S02]  /*06a0*/  FADD R17, R21, R8 ;  /* 0x0000000815117221 */ /* 0x000fe40000000000 */
[----:B------:R-:W-:Y:S01]  /*06b0*/  FADD R16, R16, R9 ;  /* 0x0000000910107221 */ /* 0x000fe20000000000 */
[----:B------:R-:W-:Y:S01]  /*06c0*/  CS2R R20, SRZ ;  /* 0x0000000000147805 */ /* 0x000fe2000001ff00 */
[----:B------:R-:W-:-:S05]  /*06d0*/  IMAD.WIDE R8, R35, R34, c[0x0][0x180] ;  /* 0x0000600023087625 */ /* 0x000fca00078e0222 */
[----:B------:R0:W2:Y:S01]  /*06e0*/  @P1 LDG.E.128 R20, [R8.64] ;  /* 0x0000000408141981 */ /* 0x0000a2000c1e1d00 */
[----:B------:R-:W-:Y:S02]  /*06f0*/  LOP3.LUT R36, R33, 0x1f, R3, 0xf8, !PT ;  /* 0x0000001f21247812 */ /* 0x000fe400078ef803 */
[----:B------:R-:W-:Y:S02]  /*0700*/  SEL R14, R14, RZ, !P2 ;  /* 0x000000ff0e0e7207 */ /* 0x000fe40005000000 */
[----:B------:R-:W-:Y:S02]  /*0710*/  @!P6 FSEL R13, R13, RZ, !P4 ;  /* 0x000000ff0d0de208 */ /* 0x000fe40006000000 */
[----:B0-----:R-:W-:Y:S01]  /*0720*/  SEL R9, R6, RZ, !P2 ;  /* 0x000000ff06097207 */ /* 0x001fe20005000000 */
[----:B------:R-:W-:Y:S01]  /*0730*/  DSETP.GT.AND P6, PT, R4, R30, PT ;  /* 0x0000001e0400722a */ /* 0x000fe20003fc4000 */
[----:B------:R-:W-:-:S03]  /*0740*/  SEL R6, R7, RZ, !P2 ;  /* 0x000000ff07067207 */ /* 0x000fc60005000000 */
[----:B------:R-:W-:Y:S01]  /*0750*/  FADD R7, R9, R10 ;  /* 0x0000000a09077221 */ /* 0x000fe20000000000 */
[----:B------:R-:W-:Y:S01]  /*0760*/  SEL R15, R15, RZ, !P2 ;  /* 0x000000ff0f0f7207 */ /* 0x000fe20005000000 */
[----:B------:R-:W-:Y:S02]  /*0770*/  FADD R6, R6, R11 ;  /* 0x0000000b06067221 */ /* 0x000fe40000000000 */
[----:B------:R-:W-:Y:S02]  /*0780*/  FADD R7, R14, R7 ;  /* 0x000000070e077221 */ /* 0x000fe40000000000 */
[----:B------:R-:W-:Y:S01]  /*0790*/  FADD R6, R15, R6 ;  /* 0x000000060f067221 */ /* 0x000fe20000000000 */
[----:B------:R-:W-:Y:S02]  /*07a0*/  SEL R9, R18, RZ, P1 ;  /* 0x000000ff12097207 */ /* 0x000fe40000800000 */
[----:B------:R-:W-:-:S03]  /*07b0*/  SEL R8, R19, RZ, P1 ;  /* 0x000000ff13087207 */ /* 0x000fc60000800000 */
[----:B------:R-:W-:Y:S02]  /*07c0*/  FADD R10, R9, R10 ;  /* 0x0000000a090a7221 */ /* 0x000fe40000000000 */
[----:B------:R-:W-:Y:S01]  /*07d0*/  FADD R11, R8, R11 ;  /* 0x0000000b080b7221 */ /* 0x000fe20000000000 */
[----:B------:R-:W-:Y:S02]  /*07e0*/  FSEL R12, R12, RZ, !P2 ;  /* 0x000000ff0c0c7208 */ /* 0x000fe40005000000 */
[----:B------:R-:W-:Y:S01]  /*07f0*/  FSEL R13, R13, RZ, !P2 ;  /* 0x000000ff0d0d7208 */ /* 0x000fe20005000000 */
[----:B------:R-:W-:Y:S01]  /*0800*/  IMAD.SHL.U32 R18, R0, 0x4, RZ ;  /* 0x0000000400127824 */ /* 0x000fe200078e00ff */
[----:B--2---:R-:W-:-:S05]  /*0810*/  SEL R20, R20, RZ, P1 ;  /* 0x000000ff14147207 */ /* 0x004fca0000800000 */
[----:B------:R-:W-:Y:S01]  /*0820*/  FADD R33, R20, R17 ;  /* 0x0000001114217221 */ /* 0x000fe20000000000 */
[----:B------:R-:W-:-:S04]  /*0830*/  IMAD.HI R17, R36, 0x2e8ba2e9, RZ ;  /* 0x2e8ba2e924117827 */ /* 0x000fc800078e02ff */
[----:B------:R-:W-:Y:S02]  /*0840*/  @!P0 FSEL R33, R33, RZ, !P3 ;  /* 0x000000ff21218208 */ /* 0x000fe40005800000 */
[----:B------:R-:W-:Y:S02]  /*0850*/  SHF.R.U32.HI R20, RZ, 0x1f, R17 ;  /* 0x0000001fff147819 */ /* 0x000fe40000011611 */
[----:B------:R-:W-:Y:S02]  /*0860*/  ISETP.GE.AND P0, PT, R36, c[0x0][0x198], PT ;  /* 0x0000660024007a0c */ /* 0x000fe40003f06270 */
[----:B------:R-:W-:Y:S01]  /*0870*/  LEA.HI.SX32 R17, R17, R20, 0x1b ;  /* 0x0000001411117211 */ /* 0x000fe200078fdaff */
[----:B------:R-:W-:-:S04]  /*0880*/  IMAD.MOV.U32 R20, RZ, RZ, RZ ;  /* 0x000000ffff147224 */ /* 0x000fc800078e00ff */
[----:B------:R-:W-:-:S06]  /*0890*/  IMAD.WIDE R34, R17, R34, c[0x0][0x188] ;  /* 0x0000620011227625 */ /* 0x000fcc00078e0222 */
[----:B------:R-:W2:Y:S01]  /*08a0*/  @!P0 LDG.E.EL R20, [R34.64] ;  /* 0x0000000422148981 */ /* 0x000ea2000c2e1900 */
[----:B------:R-:W-:Y:S01]  /*08b0*/  SEL R21, R21, RZ, P1 ;  /* 0x000000ff15157207 */ /* 0x000fe20000800000 */
[----:B------:R-:W0:-:S04]  /*08c0*/  DSETP.GT.AND P3, PT, R26, R30, PT ;  /* 0x0000001e1a00722a */ /* 0x000e080003f64000 */
[----:B------:R-:W-:-:S05]  /*08d0*/  FADD R16, R21, R16 ;  /* 0x0000001015107221 */ /* 0x000fca0000000000 */
[----:B------:R-:W-:Y:S02]  /*08e0*/  @!P5 FSEL R16, R16, RZ, !P4 ;  /* 0x000000ff1010d208 */ /* 0x000fe40006000000 */
[----:B------:R-:W-:-:S04]  /*08f0*/  LOP3.LUT P5, RZ, R32, 0x7fffffff, RZ, 0xc0, !PT ;  /* 0x7fffffff20ff7812 */ /* 0x000fc800078ac0ff */
[----:B0-----:R-:W-:Y:S02]  /*0900*/  @!P3 FSEL R7, R7, RZ, !P5 ;  /* 0x000000ff0707b208 */ /* 0x001fe40006800000 */
[----:B------:R-:W-:Y:S01]  /*0910*/  LOP3.LUT P3, RZ, R25, 0x7fffffff, RZ, 0xc0, !PT ;  /* 0x7fffffff19ff7812 */ /* 0x000fe2000786c0ff */
[----:B------:R-:W0:-:S03]  /*0920*/  DSETP.GT.AND P4, PT, R26, R28, PT ;  /* 0x0000001c1a00722a */ /* 0x000e060003f84000 */
[----:B------:R-:W-:Y:S01]  /*0930*/  @!P6 FSEL R6, R6, RZ, !P3 ;  /* 0x000000ff0606e208 */ /* 0x000fe20005800000 */
[----:B------:R1:W3:Y:S02]  /*0940*/  DSETP.GT.AND P6, PT, R4, R28, PT ;  /* 0x0000001c0400722a */ /* 0x0002e40003fc4000 */
[----:B-1----:R-:W-:Y:S02]  /*0950*/  SEL R5, R22, RZ, P1 ;  /* 0x000000ff16057207 */ /* 0x002fe40000800000 */
[----:B------:R-:W-:Y:S02]  /*0960*/  SEL R4, R23, RZ, P1 ;  /* 0x000000ff17047207 */ /* 0x000fe40000800000 */
[----:B------:R-:W-:Y:S01]  /*0970*/  FSEL R33, R33, RZ, P1 ;  /* 0x000000ff21217208 */ /* 0x000fe20000800000 */
[----:B------:R-:W-:Y:S02]  /*0980*/  FADD R10, R5, R10 ;  /* 0x0000000a050a7221 */ /* 0x000fe40000000000 */
[----:B------:R-:W-:-:S02]  /*0990*/  FADD R11, R4, R11 ;  /* 0x0000000b040b7221 */ /* 0x000fc40000000000 */
[----:B------:R-:W-:Y:S01]  /*09a0*/  FADD R12, R12, R33 ;  /* 0x000000210c0c7221 */ /* 0x000fe20000000000 */
[----:B0-----:R-:W-:Y:S02]  /*09b0*/  @!P4 FSEL R10, R10, RZ, !P5 ;  /* 0x000000ff0a0ac208 */ /* 0x001fe40006800000 */
[----:B---3--:R-:W-:Y:S02]  /*09c0*/  @!P6 FSEL R11, R11, RZ, !P3 ;  /* 0x000000ff0b0be208 */ /* 0x008fe40005800000 */
[----:B------:R-:W-:Y:S01]  /*09d0*/  FSEL R16, R16, RZ, P1 ;  /* 0x000000ff10107208 */ /* 0x000fe20000800000 */
[----:B------:R-:W0:Y:S01]  /*09e0*/  SHFL.BFLY PT, R5, R12, 0x10, 0x1f ;  /* 0x0e001f000c057f89 */ /* 0x000e2200000e0000 */
[----:B------:R-:W-:Y:S02]  /*09f0*/  FSEL R7, R7, RZ, !P2 ;  /* 0x000000ff07077208 */ /* 0x000fe40005000000 */
[----:B------:R-:W-:Y:S02]  /*0a00*/  FSEL R10, R10, RZ, P1 ;  /* 0x000000ff0a0a7208 */ /* 0x000fe40000800000 */
[----:B------:R-:W-:-:S02]  /*0a10*/  FSEL R6, R6, RZ, !P2 ;  /* 0x000000ff06067208 */ /* 0x000fc40005000000 */
[----:B------:R-:W-:Y:S01]  /*0a20*/  FSEL R11, R11, RZ, P1 ;  /* 0x000000ff0b0b7208 */ /* 0x000fe20000800000 */
[----:B------:R-:W-:Y:S01]  /*0a30*/  FADD R13, R13, R16 ;  /* 0x000000100d0d7221 */ /* 0x000fe20000000000 */
[----:B------:R-:W-:-:S03]  /*0a40*/  FADD R7, R7, R10 ;  /* 0x0000000a07077221 */ /* 0x000fc60000000000 */
[----:B------:R-:W-:Y:S01]  /*0a50*/  FADD R6, R6, R11 ;  /* 0x0000000b06067221 */ /* 0x000fe20000000000 */
[----:B------:R-:W1:Y:S04]  /*0a60*/  SHFL.BFLY PT, R4, R13, 0x10, 0x1f ;  /* 0x0e001f000d047f89 */ /* 0x000e6800000e0000 */
[----:B------:R-:W3:Y:S04]  /*0a70*/  SHFL.BFLY PT, R14, R7, 0x10, 0x1f ;  /* 0x0e001f00070e7f89 */ /* 0x000ee800000e0000 */
[----:B------:R-:W4:Y:S01]  /*0a80*/  SHFL.BFLY PT, R15, R6, 0x10, 0x1f ;  /* 0x0e001f00060f7f89 */ /* 0x000f2200000e0000 */
[----:B0-----:R-:W-:-:S03]  /*0a90*/  FADD R8, R12, R5 ;  /* 0x000000050c087221 */ /* 0x001fc60000000000 */
[----:B------:R-:W0:Y:S04]  /*0aa0*/  S2R R5, SR_TID.X ;  /* 0x0000000000057919 */ /* 0x000e280000002100 */
[----:B------:R-:W5:Y:S01]  /*0ab0*/  SHFL.BFLY PT, R9, R8, 0x8, 0x1f ;  /* 0x0d001f0008097f89 */ /* 0x000f6200000e0000 */
[----:B-1----:R-:W-:Y:S01]  /*0ac0*/  FADD R10, R13, R4 ;  /* 0x000000040d0a7221 */ /* 0x002fe20000000000 */
[----:B---3--:R-:W-:-:S04]  /*0ad0*/  FADD R14, R7, R14 ;  /* 0x0000000e070e7221 */ /* 0x008fc80000000000 */
[----:B------:R-:W1:Y:S01]  /*0ae0*/  SHFL.BFLY PT, R11, R10, 0x8, 0x1f ;  /* 0x0d001f000a0b7f89 */ /* 0x000e6200000e0000 */
[----:B----4-:R-:W-:-:S03]  /*0af0*/  FADD R15, R6, R15 ;  /* 0x0000000f060f7221 */ /* 0x010fc60000000000 */
[----:B------:R-:W3:Y:S04]  /*0b00*/  SHFL.BFLY PT, R13, R14, 0x8, 0x1f ;  /* 0x0d001f000e0d7f89 */ /* 0x000ee800000e0000 */
[----:B------:R-:W4:Y:S01]  /*0b10*/  SHFL.BFLY PT, R12, R15, 0x8, 0x1f ;  /* 0x0d001f000f0c7f89 */ /* 0x000f2200000e0000 */
[----:B0-----:R-:W-:Y:S01]  /*0b20*/  LOP3.LUT R4, R5, 0x1f, RZ, 0xc0, !PT ;  /* 0x0000001f05047812 */ /* 0x001fe200078ec0ff */
[----:B------:R-:W-:-:S03]  /*0b30*/  IMAD.SHL.U32 R5, R2, 0x80, RZ ;  /* 0x0000008002057824 */ /* 0x000fc600078e00ff */
[----:B------:R-:W-:Y:S02]  /*0b40*/  ISETP.GE.U32.AND P1, PT, R4, 0x8, PT ;  /* 0x000000080400780c */ /* 0x000fe40003f26070 */
[----:B------:R-:W-:Y:S01]  /*0b50*/  IADD3 R6, R5, 0x20, RZ ;  /* 0x0000002005067810 */ /* 0x000fe20007ffe0ff */
[----:B-----5:R-:W-:Y:S01]  /*0b60*/  FADD R19, R8, R9 ;  /* 0x0000000908137221 */ /* 0x020fe20000000000 */
[----:B------:R-:W-:Y:S02]  /*0b70*/  ISETP.GE.AND P2, PT, R3, 0x100, PT ;  /* 0x000001000300780c */ /* 0x000fe40003f46270 */
[C---:B------:R-:W-:Y:S02]  /*0b80*/  IADD3 R8, R5.reuse, 0x40, RZ ;  /* 0x0000004005087810 */ /* 0x040fe40007ffe0ff */
[C---:B------:R-:W-:Y:S02]  /*0b90*/  IADD3 R9, R5.reuse, 0x60, RZ ;  /* 0x0000006005097810 */ /* 0x040fe40007ffe0ff */
[-C--:B------:R-:W-:Y:S01]  /*0ba0*/  LOP3.LUT R7, R6, R18.reuse, RZ, 0xfc, !PT ;  /* 0x0000001206077212 */ /* 0x080fe200078efcff */
[----:B-1----:R-:W-:Y:S01]  /*0bb0*/  FADD R16, R10, R11 ;  /* 0x0000000b0a107221 */ /* 0x002fe20000000000 */
[----:B------:R-:W-:-:S02]  /*0bc0*/  LOP3.LUT R6, R5, R18, RZ, 0xfc, !PT ;  /* 0x0000001205067212 */ /* 0x000fc400078efcff */
[-C--:B------:R-:W-:Y:S01]  /*0bd0*/  LOP3.LUT R8, R8, R18.reuse, RZ, 0xfc, !PT ;  /* 0x0000001208087212 */ /* 0x080fe200078efcff */
[----:B---3--:R-:W-:Y:S01]  /*0be0*/  FADD R21, R14, R13 ;  /* 0x0000000d0e157221 */ /* 0x008fe20000000000 */
[----:B------:R-:W-:Y:S01]  /*0bf0*/  LOP3.LUT R9, R9, R18, RZ, 0xfc, !PT ;  /* 0x0000001209097212 */ /* 0x000fe200078efcff */
[----:B------:R-:W-:Y:S01]  /*0c00*/  @!P1 STS [R6], R19 ;  /* 0x0000001306009388 */ /* 0x000fe20000000800 */
[----:B----4-:R-:W-:-:S03]  /*0c10*/  FADD R12, R15, R12 ;  /* 0x0000000c0f0c7221 */ /* 0x010fc60000000000 */
[----:B------:R-:W-:Y:S04]  /*0c20*/  @!P1 STS [R7], R16 ;  /* 0x0000001007009388 */ /* 0x000fe80000000800 */
[----:B------:R-:W-:Y:S04]  /*0c30*/  @!P1 STS [R8], R21 ;  /* 0x0000001508009388 */ /* 0x000fe80000000800 */
[----:B------:R-:W-:Y:S04]  /*0c40*/  @!P1 STS [R9], R12 ;  /* 0x0000000c09009388 */ /* 0x000fe80000000800 */
[----:B------:R-:W-:Y:S06]  /*0c50*/  BAR.SYNC 0x0 ;  /* 0x0000000000007b1d */ /* 0x000fec0000000000 */
[----:B------:R-:W0:Y:S04]  /*0c60*/  @!P2 LDS R24, [R3.X4] ;  /* 0x000000000318a984 */ /* 0x000e280000004800 */
[----:B0-----:R-:W0:Y:S02]  /*0c70*/  SHFL.BFLY PT, R11, R24, 0x4, 0x1f ;  /* 0x0c801f00180b7f89 */ /* 0x001e2400000e0000 */
[----:B0-----:R-:W-:-:S05]  /*0c80*/  FADD R11, R24, R11 ;  /* 0x0000000b180b7221 */ /* 0x001fca0000000000 */
[----:B------:R-:W0:Y:S01]  /*0c90*/  SHFL.BFLY PT, R10, R11, 0x2, 0x1f ;  /* 0x0c401f000b0a7f89 */ /* 0x000e2200000e0000 */
[----:B------:R-:W-:Y:S01]  /*0ca0*/  ISETP.NE.AND P1, PT, R2, RZ, PT ;  /* 0x000000ff0200720c */ /* 0x000fe20003f25270 */
[----:B0-----:R-:W-:-:S05]  /*0cb0*/  FADD R10, R11, R10 ;  /* 0x0000000a0b0a7221 */ /* 0x001fca0000000000 */
[----:B------:R-:W0:Y:S01]  /*0cc0*/  SHFL.BFLY PT, R13, R10, 0x1, 0x1f ;  /* 0x0c201f000a0d7f89 */ /* 0x000e2200000e0000 */
[----:B------:R-:W-:Y:S01]  /*0cd0*/  ISETP.LT.AND P1, PT, R3, 0x100, !P1 ;  /* 0x000001000300780c */ /* 0x000fe20004f21270 */
[----:B0-----:R-:W-:-:S12]  /*0ce0*/  FADD R6, R10, R13 ;  /* 0x0000000d0a067221 */ /* 0x001fd80000000000 */
[----:B------:R-:W-:Y:S04]  /*0cf0*/  @P1 STS [R3.X4], R6 ;  /* 0x0000000603001388 */ /* 0x000fe80000004800 */
[----:B------:R-:W-:Y:S06]  /*0d00*/  BAR.SYNC 0x0 ;  /* 0x0000000000007b1d */ /* 0x000fec0000000000 */
[----:B------:R-:W-:Y:S04]  /*0d10*/  LDS R12, [R5] ;  /* 0x00000000050c7984 */ /* 0x000fe80000000800 */
[----:B------:R-:W-:Y:S04]  /*0d20*/  LDS R13, [R5+0x20] ;  /* 0x00002000050d7984 */ /* 0x000fe80000000800 */
[----:B------:R-:W-:Y:S04]  /*0d30*/  LDS R14, [R5+0x40] ;  /* 0x00004000050e7984 */ /* 0x000fe80000000800 */
[----:B------:R-:W0:Y:S04]  /*0d40*/  LDS R15, [R5+0x60] ;  /* 0x00006000050f7984 */ /* 0x000e280000000800 */
[----:B------:R-:W-:Y:S06]  /*0d50*/  BAR.SYNC 0x0 ;  /* 0x0000000000007b1d */ /* 0x000fec0000000000 */
[----:B--2---:R-:W-:-:S02]  /*0d60*/  FSETP.GT.AND P1, PT, |R20|, 8.50705917302346158658e+37, PT ;  /* 0x7e8000001400780b */ /* 0x004fc40003f24200 */
[C---:B------:R-:W-:Y:S01]  /*0d70*/  FSETP.GEU.AND P2, PT, |R20|.reuse, 1.175494350822287508e-38, PT ;  /* 0x008000001400780b */ /* 0x040fe20003f4e200 */
[----:B0-----:R-:W-:Y:S04]  /*0d80*/  STS.128 [R2.X16], R12 ;  /* 0x0000000c02007388 */ /* 0x001fe8000000cc00 */
[----:B------:R-:W-:Y:S06]  /*0d90*/  BAR.SYNC 0x0 ;  /* 0x0000000000007b1d */ /* 0x000fec0000000000 */
[----:B------:R-:W0:Y:S01]  /*0da0*/  LDS R4, [R4.X4] ;  /* 0x0000000004047984 */ /* 0x000e220000004800 */
[----:B------:R-:W-:-:S04]  /*0db0*/  @P1 FMUL R20, R20, 0.25 ;  /* 0x3e80000014141820 */ /* 0x000fc80000400000 */
[----:B------:R-:W-:Y:S01]  /*0dc0*/  @!P2 FMUL R20, R20, 16777216 ;  /* 0x4b8000001414a820 */ /* 0x000fe20000400000 */
[----:B------:R-:W-:-:S05]  /*0dd0*/  IMAD.MOV.U32 R3, RZ, RZ, 0x3e800000 ;  /* 0x3e800000ff037424 */ /* 0x000fca00078e00ff */
[----:B------:R-:W1:Y:S01]  /*0de0*/  MUFU.RCP R20, R20 ;  /* 0x0000001400147308 */ /* 0x000e620000001000 */
[----:B------:R-:W-:Y:S02]  /*0df0*/  ISETP.EQ.AND P0, PT, R0, RZ, !P0 ;  /* 0x000000ff0000720c */ /* 0x000fe40004702270 */
[----:B------:R-:W-:Y:S01]  /*0e00*/  FSEL R3, R3, 1, P1 ;  /* 0x3f80000003037808 */ /* 0x000fe20000800000 */
[----:B------:R-:W-:-:S04]  /*0e10*/  IMAD R36, R17, -0xb0, R36 ;  /* 0xffffff5011247824 */ /* 0x000fc800078e0224 */
[----:B------:R-:W-:Y:S01]  /*0e20*/  @!P2 FMUL R3, R3, 16777216 ;  /* 0x4b8000000303a820 */ /* 0x000fe20000400000 */
[----:B------:R-:W-:Y:S02]  /*0e30*/  IMAD.MOV.U32 R7, RZ, RZ, 0x4 ;  /* 0x00000004ff077424 */ /* 0x000fe400078e00ff */
[----:B------:R-:W-:Y:S01]  /*0e40*/  IMAD R2, R17, 0x750, R36 ;  /* 0x0000075011027824 */ /* 0x000fe200078e0224 */
[----:B-1----:R-:W-:-:S03]  /*0e50*/  FMUL R5, R20, R3 ;  /* 0x0000000314057220 */ /* 0x002fc60000400000 */
[----:B------:R-:W-:Y:S01]  /*0e60*/  IMAD.WIDE R2, R2, R7, c[0x0][0x190] ;  /* 0x0000640002027625 */ /* 0x000fe200078e0207 */
[----:B0-----:R-:W-:Y:S01]  /*0e70*/  FMUL R5, R4, R5 ;  /* 0x0000000504057220 */ /* 0x001fe20000400000 */
[----:B------:R-:W-:Y:S06]  /*0e80*/  @!P0 EXIT ;  /* 0x000000000000894d */ /* 0x000fec0003800000 */
[----:B------:R-:W-:Y:S01]  /*0e90*/  STG.E [R2.64], R5 ;  /* 0x0000000502007986 */ /* 0x000fe2000c101904 */
[----:B------:R-:W-:Y:S05]  /*0ea0*/  EXIT ;  /* 0x000000000000794d */ /* 0x000fea0003800000 */
.L_x_0:
[----:B------:R-:W-:-:S00]  /*0eb0*/  BRA `(.L_x_0) ;  /* 0xfffffff000007947 */ /* 0x000fc0000383ffff */
[----:B------:R-:W-:-:S00]  /*0ec0*/  NOP ;  /* 0x0000000000007918 */ /* 0x000fc00000000000 */
        /* <DEDUP_REMOVED lines=11> */
.L_x_1:


//--------------------- .nv.shared.triton__0d1d2d3d4d5d67de8 --------------------------
	.section	.nv.shared.triton__0d1d2d3d4d5d67de8,"aw",@nobits
	.align	16
